//
// Generated by NVIDIA NVVM Compiler
//
// Compiler Build ID: CL-36424714
// Cuda compilation tools, release 13.0, V13.0.88
// Based on NVVM 20.0.0
//

.version 9.0
.target sm_100
.address_size 64

	// .globl	_Z6createPciS_

.visible .entry _Z6createPciS_(
	.param .u64 .ptr .align 1 _Z6createPciS__param_0,
	.param .u32 _Z6createPciS__param_1,
	.param .u64 .ptr .align 1 _Z6createPciS__param_2
)
{
	.reg .pred 	%p<7>;
	.reg .b16 	%rs<7>;
	.reg .b32 	%r<25>;
	.reg .b64 	%rd<18>;

	ld.param.u64 	%rd9, [_Z6createPciS__param_0];
	ld.param.u32 	%r13, [_Z6createPciS__param_1];
	ld.param.u64 	%rd10, [_Z6createPciS__param_2];
	cvta.to.global.u64 	%rd1, %rd10;
	mov.u32 	%r14, %ntid.x;
	mov.u32 	%r15, %ctaid.x;
	mov.u32 	%r16, %tid.x;
	mad.lo.s32 	%r1, %r14, %r15, %r16;
	setp.ge.s32 	%p1, %r1, %r13;
	@%p1 bra 	$L__BB0_8;
	add.s32 	%r2, %r1, 1;
	mad.lo.s32 	%r17, %r1, %r1, %r1;
	shr.u32 	%r18, %r17, 31;
	add.s32 	%r19, %r17, %r18;
	shr.s32 	%r3, %r19, 1;
	setp.lt.s32 	%p2, %r1, 0;
	@%p2 bra 	$L__BB0_8;
	cvt.u64.u32 	%rd11, %r1;
	cvta.to.global.u64 	%rd12, %rd9;
	add.s64 	%rd2, %rd12, %rd11;
	and.b32  	%r4, %r2, 3;
	setp.lt.u32 	%p3, %r1, 3;
	mov.b32 	%r23, 0;
	@%p3 bra 	$L__BB0_5;
	and.b32  	%r23, %r2, 2147483644;
	ld.global.u8 	%rs6, [%rd2];
	neg.s32 	%r22, %r23;
	cvt.u64.u32 	%rd13, %r3;
	add.s64 	%rd14, %rd13, %rd1;
	add.s64 	%rd16, %rd14, 1;
$L__BB0_4:
	st.global.u8 	[%rd16+-1], %rs6;
	ld.global.u8 	%rs5, [%rd2];
	st.global.u8 	[%rd16], %rs5;
	st.global.u8 	[%rd16+1], %rs5;
	ld.global.u8 	%rs6, [%rd2];
	st.global.u8 	[%rd16+2], %rs6;
	add.s32 	%r22, %r22, 4;
	add.s64 	%rd16, %rd16, 4;
	setp.ne.s32 	%p4, %r22, 0;
	@%p4 bra 	$L__BB0_4;
$L__BB0_5:
	setp.eq.s32 	%p5, %r4, 0;
	@%p5 bra 	$L__BB0_8;
	ld.global.u8 	%rs4, [%rd2];
	add.s32 	%r21, %r23, %r3;
	cvt.u64.u32 	%rd15, %r21;
	add.s64 	%rd17, %rd1, %rd15;
	neg.s32 	%r24, %r4;
$L__BB0_7:
	.pragma "nounroll";
	st.global.u8 	[%rd17], %rs4;
	add.s64 	%rd17, %rd17, 1;
	add.s32 	%r24, %r24, 1;
	setp.ne.s32 	%p6, %r24, 0;
	@%p6 bra 	$L__BB0_7;
$L__BB0_8:
	ret;

}


// ===== COMPILED SASS (sm_100) =====

	.target	sm_100

	.elftype	@"ET_EXEC"


//--------------------- .note.nv.tkinfo           --------------------------
	.section	.note.nv.tkinfo,"",@"SHT_NOTE"
	.sectionflags	@"SHF_NOTE_NV_TKINFO"
	.tkinfo
        /*0018*/ 	.word	0x00000002
        /*0030*/ 	.string	""
        /*0030*/ 	.string	"ptxas"
        /*0030*/ 	.string	"Cuda compilation tools, release 13.0, V13.0.88"
        /*0030*/ 	.string	"Build cuda_13.0.r13.0/compiler.36424714_0"
        /*0030*/ 	.string	"-arch sm_100 -m 64 "



//--------------------- .note.nv.cuinfo           --------------------------
	.section	.note.nv.cuinfo,"",@"SHT_NOTE"
	.sectionflags	@"SHF_NOTE_NV_CUINFO"
        /*0018*/ 	.short	0x0002
        /*001a*/ 	.short	0x0064
        /*001c*/ 	.short	0x0082
	.zero		2


//--------------------- .nv.info                  --------------------------
	.section	.nv.info,"",@"SHT_CUDA_INFO"
	.align	4


	//----- nvinfo : EIATTR_REGCOUNT
	.align		4
        /*0000*/ 	.byte	0x04, 0x2f
        /*0002*/ 	.short	(.L_1 - .L_0)
	.align		4
.L_0:
        /*0004*/ 	.word	index@(_Z6createPciS_)
        /*0008*/ 	.word	0x00000016


	//----- nvinfo : EIATTR_FRAME_SIZE
	.align		4
.L_1:
        /*000c*/ 	.byte	0x04, 0x11
        /*000e*/ 	.short	(.L_3 - .L_2)
	.align		4
.L_2:
        /*0010*/ 	.word	index@(_Z6createPciS_)
        /*0014*/ 	.word	0x00000000


	//----- nvinfo : EIATTR_MIN_STACK_SIZE
	.align		4
.L_3:
        /*0018*/ 	.byte	0x04, 0x12
        /*001a*/ 	.short	(.L_5 - .L_4)
	.align		4
.L_4:
        /*001c*/ 	.word	index@(_Z6createPciS_)
        /*0020*/ 	.word	0x00000000
.L_5:


//--------------------- .nv.compat                --------------------------
	.section	.nv.compat,"",@"SHT_CUDA_COMPAT_INFO"
	.align	4
        /*0000*/ 	.byte	0x02, 0x09, 0x00, 0x00, 0x02, 0x02, 0x01, 0x00, 0x02, 0x05, 0x05, 0x00, 0x03, 0x07, 0x01, 0x01
        /*0010*/ 	.byte	0x02, 0x03, 0x00, 0x00, 0x02, 0x06, 0x01, 0x00, 0x04, 0x0b, 0x08, 0x00, 0x09, 0x00, 0x00, 0x00
        /*0020*/ 	.byte	0x00, 0x00, 0x00, 0x00


//--------------------- .nv.info._Z6createPciS_   --------------------------
	.section	.nv.info._Z6createPciS_,"",@"SHT_CUDA_INFO"
	.sectionflags	@""
	.align	4


	//----- nvinfo : EIATTR_CUDA_API_VERSION
	.align		4
        /*0000*/ 	.byte	0x04, 0x37
        /*0002*/ 	.short	(.L_7 - .L_6)
.L_6:
        /*0004*/ 	.word	0x00000082


	//----- nvinfo : EIATTR_KPARAM_INFO
	.align		4
.L_7:
        /*0008*/ 	.byte	0x04, 0x17
        /*000a*/ 	.short	(.L_9 - .L_8)
.L_8:
        /*000c*/ 	.word	0x00000000
        /*0010*/ 	.short	0x0002
        /*0012*/ 	.short	0x0010
        /*0014*/ 	.byte	0x00, 0xf5, 0x21, 0x00


	//----- nvinfo : EIATTR_KPARAM_INFO
	.align		4
.L_9:
        /*0018*/ 	.byte	0x04, 0x17
        /*001a*/ 	.short	(.L_11 - .L_10)
.L_10:
        /*001c*/ 	.word	0x00000000
        /*0020*/ 	.short	0x0001
        /*0022*/ 	.short	0x0008
        /*0024*/ 	.byte	0x00, 0xf0, 0x11, 0x00


	//----- nvinfo : EIATTR_KPARAM_INFO
	.align		4
.L_11:
        /*0028*/ 	.byte	0x04, 0x17
        /*002a*/ 	.short	(.L_13 - .L_12)
.L_12:
        /*002c*/ 	.word	0x00000000
        /*0030*/ 	.short	0x0000
        /*0032*/ 	.short	0x0000
        /*0034*/ 	.byte	0x00, 0xf5, 0x21, 0x00


	//----- nvinfo : EIATTR_SPARSE_MMA_MASK
	.align		4
.L_13:
        /*0038*/ 	.byte	0x03, 0x50
        /*003a*/ 	.short	0x0000


	//----- nvinfo : EIATTR_MAXREG_COUNT
	.align		4
        /*003c*/ 	.byte	0x03, 0x1b
        /*003e*/ 	.short	0x00ff


	//----- nvinfo : EIATTR_MERCURY_ISA_VERSION
	.align		4
        /*0040*/ 	.byte	0x03, 0x5f
        /*0042*/ 	.short	0x0101


	//----- nvinfo : EIATTR_VRC_CTA_INIT_COUNT
	.align		4
        /*0044*/ 	.byte	0x02, 0x4a
	.zero		1
	.zero		1


	//----- nvinfo : EIATTR_EXIT_INSTR_OFFSETS
	.align		4
        /*0048*/ 	.byte	0x04, 0x1c
        /*004a*/ 	.short	(.L_15 - .L_14)


	//   ....[0]....
.L_14:
        /*004c*/ 	.word	0x00000070


	//   ....[1]....
        /*0050*/ 	.word	0x00000090


	//   ....[2]....
        /*0054*/ 	.word	0x00000710


	//   ....[3]....
        /*0058*/ 	.word	0x00000800


	//----- nvinfo : EIATTR_CRS_STACK_SIZE
	.align		4
.L_15:
        /*005c*/ 	.byte	0x04, 0x1e
        /*005e*/ 	.short	(.L_17 - .L_16)
.L_16:
        /*0060*/ 	.word	0x00000000


	//----- nvinfo : EIATTR_CBANK_PARAM_SIZE
	.align		4
.L_17:
        /*0064*/ 	.byte	0x03, 0x19
        /*0066*/ 	.short	0x0018


	//----- nvinfo : EIATTR_PARAM_CBANK
	.align		4
        /*0068*/ 	.byte	0x04, 0x0a
        /*006a*/ 	.short	(.L_19 - .L_18)
	.align		4
.L_18:
        /*006c*/ 	.word	index@(.nv.constant0._Z6createPciS_)
        /*0070*/ 	.short	0x0380
        /*0072*/ 	.short	0x0018


	//----- nvinfo : EIATTR_SW_WAR
	.align		4
.L_19:
        /*0074*/ 	.byte	0x04, 0x36
        /*0076*/ 	.short	(.L_21 - .L_20)
.L_20:
        /*0078*/ 	.word	0x00000008
.L_21:


//--------------------- .nv.callgraph             --------------------------
	.section	.nv.callgraph,"",@"SHT_CUDA_CALLGRAPH"
	.align	4
	.sectionentsize	8
	.align		4
        /*0000*/ 	.word	0x00000000
	.align		4
        /*0004*/ 	.word	0xffffffff
	.align		4
        /*0008*/ 	.word	0x00000000
	.align		4
        /*000c*/ 	.word	0xfffffffe
	.align		4
        /*0010*/ 	.word	0x00000000
	.align		4
        /*0014*/ 	.word	0xfffffffd
	.align		4
        /*0018*/ 	.word	0x00000000
	.align		4
        /*001c*/ 	.word	0xfffffffc


//--------------------- .text._Z6createPciS_      --------------------------
	.section	.text._Z6createPciS_,"ax",@progbits
	.align	128
        .global         _Z6createPciS_
        .type           _Z6createPciS_,@function
        .size           _Z6createPciS_,(.L_x_11 - _Z6createPciS_)
        .other          _Z6createPciS_,@"STO_CUDA_ENTRY STV_DEFAULT"
_Z6createPciS_:
.text._Z6createPciS_:
[----:B------:R-:W-:Y:S01]  /*0000*/  LDC R1, c[0x0][0x37c] ;  /* 0x0000df00ff017b82 */ /* 0x000fe20000000800 */
[----:B------:R-:W0:Y:S01]  /*0010*/  S2R R0, SR_CTAID.X ;  /* 0x0000000000007919 */ /* 0x000e220000002500 */
[----:B------:R-:W0:Y:S01]  /*0020*/  LDCU UR4, c[0x0][0x360] ;  /* 0x00006c00ff0477ac */ /* 0x000e220008000800 */
[----:B------:R-:W0:Y:S01]  /*0030*/  S2R R3, SR_TID.X ;  /* 0x0000000000037919 */ /* 0x000e220000002100 */
[----:B------:R-:W1:Y:S01]  /*0040*/  LDCU UR5, c[0x0][0x388] ;  /* 0x00007100ff0577ac */ /* 0x000e620008000800 */
[----:B0-----:R-:W-:-:S05]  /*0050*/  IMAD R0, R0, UR4, R3 ;  /* 0x0000000400007c24 */ /* 0x001fca000f8e0203 */
[----:B-1----:R-:W-:-:S13]  /*0060*/  ISETP.GE.AND P0, PT, R0, UR5, PT ;  /* 0x0000000500007c0c */ /* 0x002fda000bf06270 */
[----:B------:R-:W-:Y:S05]  /*0070*/  @P0 EXIT ;  /* 0x000000000000094d */ /* 0x000fea0003800000 */
[----:B------:R-:W-:-:S13]  /*0080*/  ISETP.GE.AND P0, PT, R0, RZ, PT ;  /* 0x000000ff0000720c */ /* 0x000fda0003f06270 */
[----:B------:R-:W-:Y:S05]  /*0090*/  @!P0 EXIT ;  /* 0x000000000000894d */ /* 0x000fea0003800000 */
[----:B------:R-:W0:Y:S01]  /*00a0*/  LDCU.64 UR6, c[0x0][0x380] ;  /* 0x00007000ff0677ac */ /* 0x000e220008000a00 */
[C---:B------:R-:W-:Y:S01]  /*00b0*/  ISETP.GE.U32.AND P0, PT, R0.reuse, 0x3, PT ;  /* 0x000000030000780c */ /* 0x040fe20003f06070 */
[C---:B------:R-:W-:Y:S01]  /*00c0*/  IMAD R2, R0.reuse, R0, R0 ;  /* 0x0000000000027224 */ /* 0x040fe200078e0200 */
[----:B------:R-:W-:Y:S01]  /*00d0*/  BSSY.RECONVERGENT B1, `(.L_x_0) ;  /* 0x0000061000017945 */ /* 0x000fe20003800200 */
[----:B------:R-:W-:Y:S01]  /*00e0*/  VIADD R4, R0, 0x1 ;  /* 0x0000000100047836 */ /* 0x000fe20000000000 */
[----:B------:R-:W1:Y:S01]  /*00f0*/  LDCU.64 UR4, c[0x0][0x358] ;  /* 0x00006b00ff0477ac */ /* 0x000e620008000a00 */
[----:B------:R-:W-:Y:S01]  /*0100*/  IMAD.MOV.U32 R7, RZ, RZ, RZ ;  /* 0x000000ffff077224 */ /* 0x000fe200078e00ff */
[----:B------:R-:W-:-:S04]  /*0110*/  LEA.HI R6, R2, R2, RZ, 0x1 ;  /* 0x0000000202067211 */ /* 0x000fc800078f08ff */
[----:B------:R-:W-:Y:S02]  /*0120*/  SHF.R.S32.HI R6, RZ, 0x1, R6 ;  /* 0x00000001ff067819 */ /* 0x000fe40000011406 */
[----:B0-----:R-:W-:Y:S02]  /*0130*/  IADD3 R2, P1, PT, R0, UR6, RZ ;  /* 0x0000000600027c10 */ /* 0x001fe4000ff3e0ff */
[----:B------:R-:W-:-:S03]  /*0140*/  LOP3.LUT R0, R4, 0x3, RZ, 0xc0, !PT ;  /* 0x0000000304007812 */ /* 0x000fc600078ec0ff */
[----:B------:R-:W-:Y:S01]  /*0150*/  IMAD.X R3, RZ, RZ, UR7, P1 ;  /* 0x00000007ff037e24 */ /* 0x000fe200088e06ff */
[----:B-1----:R-:W-:Y:S07]  /*0160*/  @!P0 BRA `(.L_x_1) ;  /* 0x00000004005c8947 */ /* 0x002fee0003800000 */
[----:B------:R0:W5:Y:S01]  /*0170*/  LDG.E.U8 R9, desc[UR4][R2.64] ;  /* 0x0000000402097981 */ /* 0x000162000c1e1100 */
[----:B------:R-:W1:Y:S01]  /*0180*/  LDCU.64 UR6, c[0x0][0x390] ;  /* 0x00007200ff0677ac */ /* 0x000e620008000a00 */
[----:B------:R-:W-:Y:S01]  /*0190*/  LOP3.LUT R7, R4, 0x7ffffffc, RZ, 0xc0, !PT ;  /* 0x7ffffffc04077812 */ /* 0x000fe200078ec0ff */
[----:B------:R-:W-:Y:S04]  /*01a0*/  BSSY.RELIABLE B0, `(.L_x_2) ;  /* 0x0000046000007945 */ /* 0x000fe80003800100 */
[----:B------:R-:W-:-:S05]  /*01b0*/  IMAD.MOV R8, RZ, RZ, -R7 ;  /* 0x000000ffff087224 */ /* 0x000fca00078e0a07 */
[----:B------:R-:W-:Y:S02]  /*01c0*/  ISETP.GE.AND P0, PT, R8, RZ, PT ;  /* 0x000000ff0800720c */ /* 0x000fe40003f06270 */
[----:B-1----:R-:W-:-:S05]  /*01d0*/  IADD3.X R4, P1, PT, R6, UR6, RZ, PT, !PT ;  /* 0x0000000606047c10 */ /* 0x002fca000bf3e4ff */
[----:B------:R-:W-:-:S06]  /*01e0*/  IMAD.X R5, RZ, RZ, UR7, P1 ;  /* 0x00000007ff057e24 */ /* 0x000fcc00088e06ff */
[----:B0-----:R-:W-:Y:S05]  /*01f0*/  @P0 BRA `(.L_x_3) ;  /* 0x0000000400000947 */ /* 0x001fea0003800000 */
[----:B------:R-:W-:Y:S01]  /*0200*/  IMAD.MOV R10, RZ, RZ, -R8 ;  /* 0x000000ffff0a7224 */ /* 0x000fe200078e0a08 */
[----:B------:R-:W-:Y:S01]  /*0210*/  BSSY.RECONVERGENT B2, `(.L_x_4) ;  /* 0x0000024000027945 */ /* 0x000fe20003800200 */
[----:B------:R-:W-:-:S03]  /*0220*/  PLOP3.LUT P0, PT, PT, PT, PT, 0x80, 0x8 ;  /* 0x000000000008781c */ /* 0x000fc60003f0f070 */
[----:B------:R-:W-:-:S13]  /*0230*/  ISETP.GT.AND P1, PT, R10, 0xc, PT ;  /* 0x0000000c0a00780c */ /* 0x000fda0003f24270 */
[----:B------:R-:W-:Y:S05]  /*0240*/  @!P1 BRA `(.L_x_5) ;  /* 0x0000000000809947 */ /* 0x000fea0003800000 */
[----:B------:R-:W-:-:S13]  /*0250*/  PLOP3.LUT P0, PT, PT, PT, PT, 0x8, 0x80 ;  /* 0x000000000080781c */ /* 0x000fda0003f0e170 */
.L_x_6:
[----:B-----5:R-:W-:Y:S04]  /*0260*/  STG.E.U8 desc[UR4][R4.64+-0x1], R9 ;  /* 0xffffff0904007986 */ /* 0x020fe8000c101104 */
[----:B------:R-:W2:Y:S04]  /*0270*/  LDG.E.U8 R11, desc[UR4][R2.64] ;  /* 0x00000004020b7981 */ /* 0x000ea8000c1e1100 */
[----:B--2---:R-:W-:Y:S04]  /*0280*/  STG.E.U8 desc[UR4][R4.64], R11 ;  /* 0x0000000b04007986 */ /* 0x004fe8000c101104 */
[----:B------:R0:W-:Y:S04]  /*0290*/  STG.E.U8 desc[UR4][R4.64+0x1], R11 ;  /* 0x0000010b04007986 */ /* 0x0001e8000c101104 */
[----:B------:R-:W2:Y:S04]  /*02a0*/  LDG.E.U8 R13, desc[UR4][R2.64] ;  /* 0x00000004020d7981 */ /* 0x000ea8000c1e1100 */
[----:B--2---:R-:W-:Y:S04]  /*02b0*/  STG.E.U8 desc[UR4][R4.64+0x2], R13 ;  /* 0x0000020d04007986 */ /* 0x004fe8000c101104 */
[----:B------:R1:W-:Y:S04]  /*02c0*/  STG.E.U8 desc[UR4][R4.64+0x3], R13 ;  /* 0x0000030d04007986 */ /* 0x0003e8000c101104 */
[----:B------:R-:W2:Y:S04]  /*02d0*/  LDG.E.U8 R15, desc[UR4][R2.64] ;  /* 0x00000004020f7981 */ /* 0x000ea8000c1e1100 */
[----:B--2---:R-:W-:Y:S04]  /*02e0*/  STG.E.U8 desc[UR4][R4.64+0x4], R15 ;  /* 0x0000040f04007986 */ /* 0x004fe8000c101104 */
[----:B------:R2:W-:Y:S04]  /*02f0*/  STG.E.U8 desc[UR4][R4.64+0x5], R15 ;  /* 0x0000050f04007986 */ /* 0x0005e8000c101104 */
[----:B------:R-:W3:Y:S04]  /*0300*/  LDG.E.U8 R17, desc[UR4][R2.64] ;  /* 0x0000000402117981 */ /* 0x000ee8000c1e1100 */
[----:B---3--:R-:W-:Y:S04]  /*0310*/  STG.E.U8 desc[UR4][R4.64+0x6], R17 ;  /* 0x0000061104007986 */ /* 0x008fe8000c101104 */
[----:B------:R-:W-:Y:S04]  /*0320*/  STG.E.U8 desc[UR4][R4.64+0x7], R17 ;  /* 0x0000071104007986 */ /* 0x000fe8000c101104 */
[----:B------:R-:W3:Y:S04]  /*0330*/  LDG.E.U8 R19, desc[UR4][R2.64] ;  /* 0x0000000402137981 */ /* 0x000ee8000c1e1100 */
[----:B---3--:R-:W-:Y:S04]  /*0340*/  STG.E.U8 desc[UR4][R4.64+0x8], R19 ;  /* 0x0000081304007986 */ /* 0x008fe8000c101104 */
[----:B------:R-:W-:Y:S04]  /*0350*/  STG.E.U8 desc[UR4][R4.64+0x9], R19 ;  /* 0x0000091304007986 */ /* 0x000fe8000c101104 */
[----:B0-----:R-:W3:Y:S04]  /*0360*/  LDG.E.U8 R11, desc[UR4][R2.64] ;  /* 0x00000004020b7981 */ /* 0x001ee8000c1e1100 */
[----:B---3--:R-:W-:Y:S04]  /*0370*/  STG.E.U8 desc[UR4][R4.64+0xa], R11 ;  /* 0x00000a0b04007986 */ /* 0x008fe8000c101104 */
[----:B------:R-:W-:Y:S04]  /*0380*/  STG.E.U8 desc[UR4][R4.64+0xb], R11 ;  /* 0x00000b0b04007986 */ /* 0x000fe8000c101104 */
[----:B-1----:R-:W3:Y:S01]  /*0390*/  LDG.E.U8 R13, desc[UR4][R2.64] ;  /* 0x00000004020d7981 */ /* 0x002ee2000c1e1100 */
[----:B------:R-:W-:-:S05]  /*03a0*/  VIADD R8, R8, 0x10 ;  /* 0x0000001008087836 */ /* 0x000fca0000000000 */
[----:B------:R-:W-:Y:S01]  /*03b0*/  ISETP.GE.AND P1, PT, R8, -0xc, PT ;  /* 0xfffffff40800780c */ /* 0x000fe20003f26270 */
[----:B---3--:R-:W-:Y:S04]  /*03c0*/  STG.E.U8 desc[UR4][R4.64+0xc], R13 ;  /* 0x00000c0d04007986 */ /* 0x008fe8000c101104 */
[----:B------:R-:W-:Y:S04]  /*03d0*/  STG.E.U8 desc[UR4][R4.64+0xd], R13 ;  /* 0x00000d0d04007986 */ /* 0x000fe8000c101104 */
[----:B------:R-:W3:Y:S01]  /*03e0*/  LDG.E.U8 R9, desc[UR4][R2.64] ;  /* 0x0000000402097981 */ /* 0x000ee2000c1e1100 */
[----:B------:R-:W-:-:S05]  /*03f0*/  IADD3 R10, P2, PT, R4, 0x10, RZ ;  /* 0x00000010040a7810 */ /* 0x000fca0007f5e0ff */
[----:B--2---:R-:W-:Y:S01]  /*0400*/  IMAD.X R15, RZ, RZ, R5, P2 ;  /* 0x000000ffff0f7224 */ /* 0x004fe200010e0605 */
[----:B---3--:R0:W-:Y:S02]  /*0410*/  STG.E.U8 desc[UR4][R4.64+0xe], R9 ;  /* 0x00000e0904007986 */ /* 0x0081e4000c101104 */
[----:B0-----:R-:W-:Y:S01]  /*0420*/  MOV R4, R10 ;  /* 0x0000000a00047202 */ /* 0x001fe20000000f00 */
[----:B------:R-:W-:Y:S01]  /*0430*/  IMAD.MOV.U32 R5, RZ, RZ, R15 ;  /* 0x000000ffff057224 */ /* 0x000fe200078e000f */
[----:B------:R-:W-:Y:S06]  /*0440*/  @!P1 BRA `(.L_x_6) ;  /* 0xfffffffc00849947 */ /* 0x000fec000383ffff */
.L_x_5:
[----:B------:R-:W-:Y:S05]  /*0450*/  BSYNC.RECONVERGENT B2 ;  /* 0x0000000000027941 */ /* 0x000fea0003800200 */
.L_x_4:
[----:B------:R-:W-:Y:S01]  /*0460*/  IMAD.MOV R10, RZ, RZ, -R8 ;  /* 0x000000ffff0a7224 */ /* 0x000fe200078e0a08 */
[----:B------:R-:W-:Y:S04]  /*0470*/  BSSY.RECONVERGENT B2, `(.L_x_7) ;  /* 0x0000015000027945 */ /* 0x000fe80003800200 */
[----:B------:R-:W-:-:S13]  /*0480*/  ISETP.GT.AND P1, PT, R10, 0x4, PT ;  /* 0x000000040a00780c */ /* 0x000fda0003f24270 */
[----:B------:R-:W-:Y:S05]  /*0490*/  @!P1 BRA `(.L_x_8) ;  /* 0x0000000000489947 */ /* 0x000fea0003800000 */
[----:B-----5:R0:W-:Y:S04]  /*04a0*/  STG.E.U8 desc[UR4][R4.64+-0x1], R9 ;  /* 0xffffff0904007986 */ /* 0x0201e8000c101104 */
[----:B------:R-:W2:Y:S04]  /*04b0*/  LDG.E.U8 R11, desc[UR4][R2.64] ;  /* 0x00000004020b7981 */ /* 0x000ea8000c1e1100 */
[----:B--2---:R-:W-:Y:S04]  /*04c0*/  STG.E.U8 desc[UR4][R4.64], R11 ;  /* 0x0000000b04007986 */ /* 0x004fe8000c101104 */
[----:B------:R1:W-:Y:S04]  /*04d0*/  STG.E.U8 desc[UR4][R4.64+0x1], R11 ;  /* 0x0000010b04007986 */ /* 0x0003e8000c101104 */
[----:B------:R-:W2:Y:S04]  /*04e0*/  LDG.E.U8 R13, desc[UR4][R2.64] ;  /* 0x00000004020d7981 */ /* 0x000ea8000c1e1100 */
[----:B--2---:R-:W-:Y:S04]  /*04f0*/  STG.E.U8 desc[UR4][R4.64+0x2], R13 ;  /* 0x0000020d04007986 */ /* 0x004fe8000c101104 */
[----:B------:R-:W-:Y:S04]  /*0500*/  STG.E.U8 desc[UR4][R4.64+0x3], R13 ;  /* 0x0000030d04007986 */ /* 0x000fe8000c101104 */
[----:B------:R-:W2:Y:S01]  /*0510*/  LDG.E.U8 R15, desc[UR4][R2.64] ;  /* 0x00000004020f7981 */ /* 0x000ea2000c1e1100 */
[----:B------:R-:W-:-:S03]  /*0520*/  IADD3 R10, P1, PT, R4, 0x8, RZ ;  /* 0x00000008040a7810 */ /* 0x000fc60007f3e0ff */
[----:B--2---:R-:W-:Y:S04]  /*0530*/  STG.E.U8 desc[UR4][R4.64+0x4], R15 ;  /* 0x0000040f04007986 */ /* 0x004fe8000c101104 */
[----:B------:R-:W-:Y:S04]  /*0540*/  STG.E.U8 desc[UR4][R4.64+0x5], R15 ;  /* 0x0000050f04007986 */ /* 0x000fe8000c101104 */
[----:B0-----:R-:W2:Y:S01]  /*0550*/  LDG.E.U8 R9, desc[UR4][R2.64] ;  /* 0x0000000402097981 */ /* 0x001ea2000c1e1100 */
[----:B-1----:R-:W-:Y:S01]  /*0560*/  IMAD.X R11, RZ, RZ, R5, P1 ;  /* 0x000000ffff0b7224 */ /* 0x002fe200008e0605 */
[----:B------:R-:W-:Y:S01]  /*0570*/  PLOP3.LUT P0, PT, PT, PT, PT, 0x8, 0x80 ;  /* 0x000000000080781c */ /* 0x000fe20003f0e170 */
[----:B------:R-:W-:Y:S01]  /*0580*/  VIADD R8, R8, 0x8 ;  /* 0x0000000808087836 */ /* 0x000fe20000000000 */
[----:B--2---:R0:W-:Y:S02]  /*0590*/  STG.E.U8 desc[UR4][R4.64+0x6], R9 ;  /* 0x0000060904007986 */ /* 0x0041e4000c101104 */
[----:B0-----:R-:W-:-:S02]  /*05a0*/  IMAD.MOV.U32 R4, RZ, RZ, R10 ;  /* 0x000000ffff047224 */ /* 0x001fc400078e000a */
[----:B------:R-:W-:-:S07]  /*05b0*/  IMAD.MOV.U32 R5, RZ, RZ, R11 ;  /* 0x000000ffff057224 */ /* 0x000fce00078e000b */
.L_x_8:
[----:B------:R-:W-:Y:S05]  /*05c0*/  BSYNC.RECONVERGENT B2 ;  /* 0x0000000000027941 */ /* 0x000fea0003800200 */
.L_x_7:
[----:B------:R-:W-:-:S13]  /*05d0*/  ISETP.NE.OR P0, PT, R8, RZ, P0 ;  /* 0x000000ff0800720c */ /* 0x000fda0000705670 */
[----:B------:R-:W-:Y:S05]  /*05e0*/  @!P0 BREAK.RELIABLE B0 ;  /* 0x0000000000008942 */ /* 0x000fea0003800100 */
[----:B------:R-:W-:Y:S05]  /*05f0*/  @!P0 BRA `(.L_x_1) ;  /* 0x0000000000388947 */ /* 0x000fea0003800000 */
.L_x_3:
[----:B------:R-:W-:Y:S05]  /*0600*/  BSYNC.RELIABLE B0 ;  /* 0x0000000000007941 */ /* 0x000fea0003800100 */
.L_x_2:
[----:B-----5:R0:W-:Y:S04]  /*0610*/  STG.E.U8 desc[UR4][R4.64+-0x1], R9 ;  /* 0xffffff0904007986 */ /* 0x0201e8000c101104 */
[----:B------:R-:W2:Y:S01]  /*0620*/  LDG.E.U8 R11, desc[UR4][R2.64] ;  /* 0x00000004020b7981 */ /* 0x000ea2000c1e1100 */
[----:B------:R-:W-:-:S04]  /*0630*/  IADD3 R8, PT, PT, R8, 0x4, RZ ;  /* 0x0000000408087810 */ /* 0x000fc80007ffe0ff */
[----:B------:R-:W-:Y:S02]  /*0640*/  ISETP.NE.AND P0, PT, R8, RZ, PT ;  /* 0x000000ff0800720c */ /* 0x000fe40003f05270 */
[----:B------:R-:W-:Y:S01]  /*0650*/  IADD3 R10, P1, PT, R4, 0x4, RZ ;  /* 0x00000004040a7810 */ /* 0x000fe20007f3e0ff */
[----:B--2---:R-:W-:Y:S04]  /*0660*/  STG.E.U8 desc[UR4][R4.64], R11 ;  /* 0x0000000b04007986 */ /* 0x004fe8000c101104 */
[----:B------:R-:W-:Y:S04]  /*0670*/  STG.E.U8 desc[UR4][R4.64+0x1], R11 ;  /* 0x0000010b04007986 */ /* 0x000fe8000c101104 */
[----:B0-----:R-:W2:Y:S01]  /*0680*/  LDG.E.U8 R9, desc[UR4][R2.64] ;  /* 0x0000000402097981 */ /* 0x001ea2000c1e1100 */
[----:B------:R-:W-:-:S03]  /*0690*/  IMAD.X R13, RZ, RZ, R5, P1 ;  /* 0x000000ffff0d7224 */ /* 0x000fc600008e0605 */
[----:B--2---:R0:W-:Y:S02]  /*06a0*/  STG.E.U8 desc[UR4][R4.64+0x2], R9 ;  /* 0x0000020904007986 */ /* 0x0041e4000c101104 */
[----:B0-----:R-:W-:Y:S02]  /*06b0*/  IMAD.MOV.U32 R4, RZ, RZ, R10 ;  /* 0x000000ffff047224 */ /* 0x001fe400078e000a */
[----:B------:R-:W-:Y:S01]  /*06c0*/  IMAD.MOV.U32 R5, RZ, RZ, R13 ;  /* 0x000000ffff057224 */ /* 0x000fe200078e000d */
[----:B------:R-:W-:Y:S06]  /*06d0*/  @P0 BRA `(.L_x_2) ;  /* 0xfffffffc00cc0947 */ /* 0x000fec000383ffff */
.L_x_1:
[----:B------:R-:W-:Y:S05]  /*06e0*/  BSYNC.RECONVERGENT B1 ;  /* 0x0000000000017941 */ /* 0x000fea0003800200 */
.L_x_0:
[----:B------:R-:W-:Y:S05]  /*06f0*/  WARPSYNC.ALL ;  /* 0x0000000000007948 */ /* 0x000fea0003800000 */
[----:B------:R-:W-:-:S13]  /*0700*/  ISETP.NE.AND P0, PT, R0, RZ, PT ;  /* 0x000000ff0000720c */ /* 0x000fda0003f05270 */
[----:B------:R-:W-:Y:S05]  /*0710*/  @!P0 EXIT ;  /* 0x000000000000894d */ /* 0x000fea0003800000 */
[----:B------:R0:W5:Y:S01]  /*0720*/  LDG.E.U8 R5, desc[UR4][R2.64] ;  /* 0x0000000402057981 */ /* 0x000162000c1e1100 */
[----:B------:R-:W1:Y:S01]  /*0730*/  LDCU.64 UR6, c[0x0][0x390] ;  /* 0x00007200ff0677ac */ /* 0x000e620008000a00 */
[----:B------:R-:W-:Y:S02]  /*0740*/  IMAD.IADD R6, R6, 0x1, R7 ;  /* 0x0000000106067824 */ /* 0x000fe400078e0207 */
[----:B------:R-:W-:-:S03]  /*0750*/  IMAD.MOV R0, RZ, RZ, -R0 ;  /* 0x000000ffff007224 */ /* 0x000fc600078e0a00 */
[----:B-1----:R-:W-:-:S04]  /*0760*/  IADD3 R6, P0, PT, R6, UR6, RZ ;  /* 0x0000000606067c10 */ /* 0x002fc8000ff1e0ff */
[----:B0-----:R-:W-:-:S09]  /*0770*/  IADD3.X R7, PT, PT, RZ, UR7, RZ, P0, !PT ;  /* 0x00000007ff077c10 */ /* 0x001fd200087fe4ff */
.L_x_9:
[----:B------:R-:W-:Y:S01]  /*0780*/  IMAD.MOV.U32 R2, RZ, RZ, R6 ;  /* 0x000000ffff027224 */ /* 0x000fe200078e0006 */
[----:B------:R-:W-:Y:S01]  /*0790*/  IADD3 R6, P1, PT, R6, 0x1, RZ ;  /* 0x0000000106067810 */ /* 0x000fe20007f3e0ff */
[--C-:B------:R-:W-:Y:S02]  /*07a0*/  IMAD.MOV.U32 R3, RZ, RZ, R7.reuse ;  /* 0x000000ffff037224 */ /* 0x100fe400078e0007 */
[----:B------:R-:W-:Y:S02]  /*07b0*/  VIADD R0, R0, 0x1 ;  /* 0x0000000100007836 */ /* 0x000fe40000000000 */
[----:B------:R-:W-:Y:S01]  /*07c0*/  IMAD.X R7, RZ, RZ, R7, P1 ;  /* 0x000000ffff077224 */ /* 0x000fe200008e0607 */
[----:B-----5:R0:W-:Y:S02]  /*07d0*/  STG.E.U8 desc[UR4][R2.64], R5 ;  /* 0x0000000502007986 */ /* 0x0201e4000c101104 */
[----:B------:R-:W-:-:S13]  /*07e0*/  ISETP.NE.AND P0, PT, R0, RZ, PT ;  /* 0x000000ff0000720c */ /* 0x000fda0003f05270 */
[----:B0-----:R-:W-:Y:S05]  /*07f0*/  @P0 BRA `(.L_x_9) ;  /* 0xfffffffc00e00947 */ /* 0x001fea000383ffff */
[----:B------:R-:W-:Y:S05]  /*0800*/  EXIT ;  /* 0x000000000000794d */ /* 0x000fea0003800000 */
.L_x_10:
[----:B------:R-:W-:-:S00]  /*0810*/  BRA `(.L_x_10) ;  /* 0xfffffffc00fc7947 */ /* 0x000fc0000383ffff */
[----:B------:R-:W-:-:S00]  /*0820*/  NOP ;  /* 0x0000000000007918 */ /* 0x000fc00000000000 */
        /* <DEDUP_REMOVED lines=13> */
.L_x_11:


//--------------------- .nv.shared.reserved.0     --------------------------
	.section	.nv.shared.reserved.0,"aw",@nobits
	.weak		__nv_reservedSMEM_offset_0_alias
	.size		__nv_reservedSMEM_offset_0_alias, 0, 64
	.other		__nv_reservedSMEM_offset_0_alias,@"STO_CUDA_RESERVED_SHARED STV_DEFAULT"
__nv_reservedSMEM_offset_0_alias:
	.zero		0
	.zero		64


//--------------------- .nv.constant0._Z6createPciS_ --------------------------
	.section	.nv.constant0._Z6createPciS_,"a",@progbits
	.sectionflags	@""
	.align	4
.nv.constant0._Z6createPciS_:
	.zero		920


//--------------------- SYMBOLS --------------------------

	.type		.nv.reservedSmem.offset0,@object
	.size		.nv.reservedSmem.offset0,0x4
